//
// Generated by NVIDIA NVVM Compiler
//
// Compiler Build ID: CL-36424714
// Cuda compilation tools, release 13.0, V13.0.88
// Based on NVVM 20.0.0
//

.version 9.0
.target sm_100
.address_size 64

	// .globl	_Z16Filtro2DParaleloP12SIGNED_PIXELS0_jj
.const .align 4 .b8 maskV[36] = {255, 255, 255, 255, 0, 0, 0, 0, 1, 0, 0, 0, 254, 255, 255, 255, 0, 0, 0, 0, 2, 0, 0, 0, 255, 255, 255, 255, 0, 0, 0, 0, 1};
.const .align 4 .b8 maskH[36] = {255, 255, 255, 255, 254, 255, 255, 255, 255, 255, 255, 255, 0, 0, 0, 0, 0, 0, 0, 0, 0, 0, 0, 0, 1, 0, 0, 0, 2, 0, 0, 0, 1};

.visible .entry _Z16Filtro2DParaleloP12SIGNED_PIXELS0_jj(
	.param .u64 .ptr .align 1 _Z16Filtro2DParaleloP12SIGNED_PIXELS0_jj_param_0,
	.param .u64 .ptr .align 1 _Z16Filtro2DParaleloP12SIGNED_PIXELS0_jj_param_1,
	.param .u32 _Z16Filtro2DParaleloP12SIGNED_PIXELS0_jj_param_2,
	.param .u32 _Z16Filtro2DParaleloP12SIGNED_PIXELS0_jj_param_3
)
{
	.reg .pred 	%p<9>;
	.reg .b32 	%r<147>;
	.reg .b64 	%rd<25>;

	ld.param.u64 	%rd4, [_Z16Filtro2DParaleloP12SIGNED_PIXELS0_jj_param_0];
	ld.param.u64 	%rd5, [_Z16Filtro2DParaleloP12SIGNED_PIXELS0_jj_param_1];
	ld.param.u32 	%r52, [_Z16Filtro2DParaleloP12SIGNED_PIXELS0_jj_param_2];
	ld.param.u32 	%r53, [_Z16Filtro2DParaleloP12SIGNED_PIXELS0_jj_param_3];
	cvta.to.global.u64 	%rd1, %rd4;
	cvta.to.global.u64 	%rd6, %rd5;
	mov.u32 	%r55, %tid.x;
	mov.u32 	%r56, %ntid.x;
	mov.u32 	%r57, %ctaid.x;
	mad.lo.s32 	%r58, %r56, %r57, %r55;
	mov.u32 	%r59, %tid.y;
	mov.u32 	%r60, %ntid.y;
	mov.u32 	%r61, %ctaid.y;
	mad.lo.s32 	%r62, %r60, %r61, %r59;
	mul.lo.s32 	%r63, %r52, %r62;
	add.s32 	%r1, %r63, %r58;
	sub.s32 	%r64, %r63, %r52;
	add.s32 	%r2, %r64, %r58;
	add.s32 	%r3, %r1, -1;
	add.s32 	%r4, %r1, %r52;
	add.s32 	%r5, %r3, %r52;
	mul.wide.s32 	%rd7, %r1, 12;
	add.s64 	%rd8, %rd6, %rd7;
	add.s64 	%rd2, %rd8, 8;
	mov.b32 	%r129, 0;
	st.global.u32 	[%rd8+8], %r129;
	st.global.u32 	[%rd8+4], %r129;
	st.global.u32 	[%rd8], %r129;
	setp.lt.s32 	%p1, %r2, 1;
	mov.u32 	%r130, %r129;
	mov.u32 	%r131, %r129;
	@%p1 bra 	$L__BB0_2;
	add.s32 	%r65, %r2, -1;
	ld.const.u32 	%r66, [maskV];
	mul.wide.u32 	%rd9, %r65, 12;
	add.s64 	%rd10, %rd1, %rd9;
	ld.global.u32 	%r67, [%rd10+8];
	ld.const.u32 	%r68, [maskH];
	add.s32 	%r69, %r68, %r66;
	mul.lo.s32 	%r131, %r69, %r67;
	st.global.u32 	[%rd2], %r131;
	ld.global.u32 	%r70, [%rd10+4];
	mul.lo.s32 	%r130, %r69, %r70;
	st.global.u32 	[%rd2+-4], %r130;
	ld.global.u32 	%r71, [%rd10];
	mul.lo.s32 	%r129, %r69, %r71;
	st.global.u32 	[%rd2+-8], %r129;
$L__BB0_2:
	setp.lt.s32 	%p2, %r1, 1;
	@%p2 bra 	$L__BB0_4;
	ld.const.u32 	%r72, [maskV+4];
	mul.wide.u32 	%rd11, %r3, 12;
	add.s64 	%rd12, %rd1, %rd11;
	ld.global.u32 	%r73, [%rd12+8];
	ld.const.u32 	%r74, [maskH+4];
	add.s32 	%r75, %r74, %r72;
	mad.lo.s32 	%r131, %r75, %r73, %r131;
	st.global.u32 	[%rd2], %r131;
	ld.global.u32 	%r76, [%rd12+4];
	mad.lo.s32 	%r130, %r75, %r76, %r130;
	st.global.u32 	[%rd2+-4], %r130;
	ld.global.u32 	%r77, [%rd12];
	mad.lo.s32 	%r129, %r75, %r77, %r129;
	st.global.u32 	[%rd2+-8], %r129;
$L__BB0_4:
	setp.lt.s32 	%p3, %r4, 1;
	@%p3 bra 	$L__BB0_6;
	ld.const.u32 	%r78, [maskV+8];
	mul.wide.u32 	%rd13, %r5, 12;
	add.s64 	%rd14, %rd1, %rd13;
	ld.global.u32 	%r79, [%rd14+8];
	ld.const.u32 	%r80, [maskH+8];
	add.s32 	%r81, %r80, %r78;
	mad.lo.s32 	%r131, %r81, %r79, %r131;
	st.global.u32 	[%rd2], %r131;
	ld.global.u32 	%r82, [%rd14+4];
	mad.lo.s32 	%r130, %r81, %r82, %r130;
	st.global.u32 	[%rd2+-4], %r130;
	ld.global.u32 	%r83, [%rd14];
	mad.lo.s32 	%r129, %r81, %r83, %r129;
	st.global.u32 	[%rd2+-8], %r129;
$L__BB0_6:
	setp.lt.s32 	%p4, %r2, 0;
	@%p4 bra 	$L__BB0_8;
	ld.const.u32 	%r84, [maskV+12];
	mul.wide.u32 	%rd15, %r2, 12;
	add.s64 	%rd16, %rd1, %rd15;
	ld.global.u32 	%r85, [%rd16+8];
	ld.const.u32 	%r86, [maskH+12];
	add.s32 	%r87, %r86, %r84;
	mad.lo.s32 	%r131, %r87, %r85, %r131;
	st.global.u32 	[%rd2], %r131;
	ld.global.u32 	%r88, [%rd16+4];
	mad.lo.s32 	%r130, %r87, %r88, %r130;
	st.global.u32 	[%rd2+-4], %r130;
	ld.global.u32 	%r89, [%rd16];
	mad.lo.s32 	%r129, %r87, %r89, %r129;
	st.global.u32 	[%rd2+-8], %r129;
$L__BB0_8:
	ld.const.u32 	%r90, [maskV+16];
	add.s64 	%rd18, %rd1, %rd7;
	add.s64 	%rd3, %rd18, 8;
	ld.global.u32 	%r91, [%rd18+8];
	ld.const.u32 	%r92, [maskH+16];
	add.s32 	%r93, %r92, %r90;
	mad.lo.s32 	%r143, %r93, %r91, %r131;
	st.global.u32 	[%rd2], %r143;
	ld.global.u32 	%r94, [%rd18+4];
	mad.lo.s32 	%r142, %r93, %r94, %r130;
	st.global.u32 	[%rd2+-4], %r142;
	ld.global.u32 	%r95, [%rd18];
	mad.lo.s32 	%r141, %r93, %r95, %r129;
	st.global.u32 	[%rd2+-8], %r141;
	setp.lt.s32 	%p5, %r4, 0;
	@%p5 bra 	$L__BB0_10;
	ld.const.u32 	%r96, [maskV+20];
	mul.wide.u32 	%rd19, %r4, 12;
	add.s64 	%rd20, %rd1, %rd19;
	ld.global.u32 	%r97, [%rd20+8];
	ld.const.u32 	%r98, [maskH+20];
	add.s32 	%r99, %r98, %r96;
	mad.lo.s32 	%r143, %r99, %r97, %r143;
	st.global.u32 	[%rd2], %r143;
	ld.global.u32 	%r100, [%rd20+4];
	mad.lo.s32 	%r142, %r99, %r100, %r142;
	st.global.u32 	[%rd2+-4], %r142;
	ld.global.u32 	%r101, [%rd20];
	mad.lo.s32 	%r141, %r99, %r101, %r141;
	st.global.u32 	[%rd2+-8], %r141;
$L__BB0_10:
	mul.lo.s32 	%r39, %r53, %r52;
	add.s32 	%r102, %r2, 1;
	setp.gt.u32 	%p6, %r102, %r39;
	@%p6 bra 	$L__BB0_12;
	ld.const.u32 	%r103, [maskV+24];
	mul.wide.s32 	%rd21, %r2, 12;
	add.s64 	%rd22, %rd1, %rd21;
	ld.global.u32 	%r104, [%rd22+20];
	ld.const.u32 	%r105, [maskH+24];
	add.s32 	%r106, %r105, %r103;
	mad.lo.s32 	%r143, %r106, %r104, %r143;
	st.global.u32 	[%rd2], %r143;
	ld.global.u32 	%r107, [%rd22+16];
	mad.lo.s32 	%r142, %r106, %r107, %r142;
	st.global.u32 	[%rd2+-4], %r142;
	ld.global.u32 	%r108, [%rd22+12];
	mad.lo.s32 	%r141, %r106, %r108, %r141;
	st.global.u32 	[%rd2+-8], %r141;
$L__BB0_12:
	add.s32 	%r109, %r1, 1;
	setp.gt.u32 	%p7, %r109, %r39;
	@%p7 bra 	$L__BB0_14;
	ld.const.u32 	%r110, [maskV+28];
	ld.global.u32 	%r111, [%rd3+12];
	ld.const.u32 	%r112, [maskH+28];
	add.s32 	%r113, %r112, %r110;
	mad.lo.s32 	%r143, %r113, %r111, %r143;
	st.global.u32 	[%rd2], %r143;
	ld.global.u32 	%r114, [%rd3+8];
	mad.lo.s32 	%r142, %r113, %r114, %r142;
	st.global.u32 	[%rd2+-4], %r142;
	ld.global.u32 	%r115, [%rd3+4];
	mad.lo.s32 	%r141, %r113, %r115, %r141;
	st.global.u32 	[%rd2+-8], %r141;
$L__BB0_14:
	add.s32 	%r116, %r5, 2;
	setp.gt.u32 	%p8, %r116, %r39;
	@%p8 bra 	$L__BB0_16;
	ld.const.u32 	%r117, [maskV+32];
	mul.wide.s32 	%rd23, %r52, 12;
	add.s64 	%rd24, %rd3, %rd23;
	ld.global.u32 	%r118, [%rd24+12];
	ld.const.u32 	%r119, [maskH+32];
	add.s32 	%r120, %r119, %r117;
	mad.lo.s32 	%r121, %r120, %r118, %r143;
	st.global.u32 	[%rd2], %r121;
	ld.global.u32 	%r122, [%rd24+8];
	mad.lo.s32 	%r123, %r120, %r122, %r142;
	st.global.u32 	[%rd2+-4], %r123;
	ld.global.u32 	%r124, [%rd24+4];
	mad.lo.s32 	%r125, %r120, %r124, %r141;
	st.global.u32 	[%rd2+-8], %r125;
$L__BB0_16:
	ret;

}
	// .globl	_Z21calculoMinMaxParaleloP12SIGNED_PIXELS0_S0_jj
.visible .entry _Z21calculoMinMaxParaleloP12SIGNED_PIXELS0_S0_jj(
	.param .u64 .ptr .align 1 _Z21calculoMinMaxParaleloP12SIGNED_PIXELS0_S0_jj_param_0,
	.param .u64 .ptr .align 1 _Z21calculoMinMaxParaleloP12SIGNED_PIXELS0_S0_jj_param_1,
	.param .u64 .ptr .align 1 _Z21calculoMinMaxParaleloP12SIGNED_PIXELS0_S0_jj_param_2,
	.param .u32 _Z21calculoMinMaxParaleloP12SIGNED_PIXELS0_S0_jj_param_3,
	.param .u32 _Z21calculoMinMaxParaleloP12SIGNED_PIXELS0_S0_jj_param_4
)
{
	.reg .b32 	%r<23>;
	.reg .b64 	%rd<9>;

	ld.param.u64 	%rd1, [_Z21calculoMinMaxParaleloP12SIGNED_PIXELS0_S0_jj_param_0];
	ld.param.u64 	%rd2, [_Z21calculoMinMaxParaleloP12SIGNED_PIXELS0_S0_jj_param_1];
	ld.param.u64 	%rd3, [_Z21calculoMinMaxParaleloP12SIGNED_PIXELS0_S0_jj_param_2];
	ld.param.u32 	%r1, [_Z21calculoMinMaxParaleloP12SIGNED_PIXELS0_S0_jj_param_3];
	cvta.to.global.u64 	%rd4, %rd3;
	cvta.to.global.u64 	%rd5, %rd2;
	cvta.to.global.u64 	%rd6, %rd1;
	mov.u32 	%r2, %tid.x;
	mov.u32 	%r3, %ntid.x;
	mov.u32 	%r4, %ctaid.x;
	mad.lo.s32 	%r5, %r3, %r4, %r2;
	mov.u32 	%r6, %tid.y;
	mov.u32 	%r7, %ntid.y;
	mov.u32 	%r8, %ctaid.y;
	mad.lo.s32 	%r9, %r7, %r8, %r6;
	mad.lo.s32 	%r10, %r1, %r9, %r5;
	mul.wide.u32 	%rd7, %r10, 12;
	add.s64 	%rd8, %rd6, %rd7;
	ld.global.u32 	%r11, [%rd8+8];
	atom.global.min.s32 	%r12, [%rd5+8], %r11;
	ld.global.u32 	%r13, [%rd8+4];
	atom.global.min.s32 	%r14, [%rd5+4], %r13;
	ld.global.u32 	%r15, [%rd8];
	atom.global.min.s32 	%r16, [%rd5], %r15;
	ld.global.u32 	%r17, [%rd8+8];
	atom.global.max.s32 	%r18, [%rd4+8], %r17;
	ld.global.u32 	%r19, [%rd8+4];
	atom.global.max.s32 	%r20, [%rd4+4], %r19;
	ld.global.u32 	%r21, [%rd8];
	atom.global.max.s32 	%r22, [%rd4], %r21;
	ret;

}
	// .globl	_Z23normalizacion2DParaleloP12SIGNED_PIXELS0_fffjj
.visible .entry _Z23normalizacion2DParaleloP12SIGNED_PIXELS0_fffjj(
	.param .u64 .ptr .align 1 _Z23normalizacion2DParaleloP12SIGNED_PIXELS0_fffjj_param_0,
	.param .u64 .ptr .align 1 _Z23normalizacion2DParaleloP12SIGNED_PIXELS0_fffjj_param_1,
	.param .f32 _Z23normalizacion2DParaleloP12SIGNED_PIXELS0_fffjj_param_2,
	.param .f32 _Z23normalizacion2DParaleloP12SIGNED_PIXELS0_fffjj_param_3,
	.param .f32 _Z23normalizacion2DParaleloP12SIGNED_PIXELS0_fffjj_param_4,
	.param .u32 _Z23normalizacion2DParaleloP12SIGNED_PIXELS0_fffjj_param_5,
	.param .u32 _Z23normalizacion2DParaleloP12SIGNED_PIXELS0_fffjj_param_6
)
{
	.reg .b32 	%r<23>;
	.reg .b32 	%f<10>;
	.reg .b64 	%rd<7>;

	ld.param.u64 	%rd1, [_Z23normalizacion2DParaleloP12SIGNED_PIXELS0_fffjj_param_0];
	ld.param.u64 	%rd2, [_Z23normalizacion2DParaleloP12SIGNED_PIXELS0_fffjj_param_1];
	ld.param.f32 	%f1, [_Z23normalizacion2DParaleloP12SIGNED_PIXELS0_fffjj_param_2];
	ld.param.f32 	%f2, [_Z23normalizacion2DParaleloP12SIGNED_PIXELS0_fffjj_param_3];
	ld.param.f32 	%f3, [_Z23normalizacion2DParaleloP12SIGNED_PIXELS0_fffjj_param_4];
	ld.param.u32 	%r1, [_Z23normalizacion2DParaleloP12SIGNED_PIXELS0_fffjj_param_5];
	cvta.to.global.u64 	%rd3, %rd2;
	cvta.to.global.u64 	%rd4, %rd1;
	mov.u32 	%r2, %tid.x;
	mov.u32 	%r3, %ntid.x;
	mov.u32 	%r4, %ctaid.x;
	mad.lo.s32 	%r5, %r3, %r4, %r2;
	mov.u32 	%r6, %tid.y;
	mov.u32 	%r7, %ntid.y;
	mov.u32 	%r8, %ctaid.y;
	mad.lo.s32 	%r9, %r7, %r8, %r6;
	mad.lo.s32 	%r10, %r1, %r9, %r5;
	mul.wide.u32 	%rd5, %r10, 12;
	add.s64 	%rd6, %rd4, %rd5;
	ld.global.u32 	%r11, [%rd6+8];
	ld.global.u32 	%r12, [%rd3+8];
	sub.s32 	%r13, %r11, %r12;
	cvt.rn.f32.s32 	%f4, %r13;
	mul.f32 	%f5, %f1, %f4;
	cvt.rzi.s32.f32 	%r14, %f5;
	st.global.u32 	[%rd6+8], %r14;
	ld.global.u32 	%r15, [%rd6+4];
	ld.global.u32 	%r16, [%rd3+4];
	sub.s32 	%r17, %r15, %r16;
	cvt.rn.f32.s32 	%f6, %r17;
	mul.f32 	%f7, %f2, %f6;
	cvt.rzi.s32.f32 	%r18, %f7;
	st.global.u32 	[%rd6+4], %r18;
	ld.global.u32 	%r19, [%rd6];
	ld.global.u32 	%r20, [%rd3];
	sub.s32 	%r21, %r19, %r20;
	cvt.rn.f32.s32 	%f8, %r21;
	mul.f32 	%f9, %f3, %f8;
	cvt.rzi.s32.f32 	%r22, %f9;
	st.global.u32 	[%rd6], %r22;
	ret;

}


// ===== COMPILED SASS (sm_100) =====

	.target	sm_100

	.elftype	@"ET_EXEC"


//--------------------- .note.nv.tkinfo           --------------------------
	.section	.note.nv.tkinfo,"",@"SHT_NOTE"
	.sectionflags	@"SHF_NOTE_NV_TKINFO"
	.tkinfo
        /*0018*/ 	.word	0x00000002
        /*0030*/ 	.string	""
        /*0030*/ 	.string	"ptxas"
        /*0030*/ 	.string	"Cuda compilation tools, release 13.0, V13.0.88"
        /*0030*/ 	.string	"Build cuda_13.0.r13.0/compiler.36424714_0"
        /*0030*/ 	.string	"-arch sm_100 -m 64 "



//--------------------- .note.nv.cuinfo           --------------------------
	.section	.note.nv.cuinfo,"",@"SHT_NOTE"
	.sectionflags	@"SHF_NOTE_NV_CUINFO"
        /*0018*/ 	.short	0x0002
        /*001a*/ 	.short	0x0064
        /*001c*/ 	.short	0x0082
	.zero		2


//--------------------- .nv.info                  --------------------------
	.section	.nv.info,"",@"SHT_CUDA_INFO"
	.align	4


	//----- nvinfo : EIATTR_REGCOUNT
	.align		4
        /*0000*/ 	.byte	0x04, 0x2f
        /*0002*/ 	.short	(.L_3 - .L_2)
	.align		4
.L_2:
        /*0004*/ 	.word	index@(_Z16Filtro2DParaleloP12SIGNED_PIXELS0_jj)
        /*0008*/ 	.word	0x0000001a


	//----- nvinfo : EIATTR_FRAME_SIZE
	.align		4
.L_3:
        /*000c*/ 	.byte	0x04, 0x11
        /*000e*/ 	.short	(.L_5 - .L_4)
	.align		4
.L_4:
        /*0010*/ 	.word	index@(_Z16Filtro2DParaleloP12SIGNED_PIXELS0_jj)
        /*0014*/ 	.word	0x00000000


	//----- nvinfo : EIATTR_REGCOUNT
	.align		4
.L_5:
        /*0018*/ 	.byte	0x04, 0x2f
        /*001a*/ 	.short	(.L_7 - .L_6)
	.align		4
.L_6:
        /*001c*/ 	.word	index@(_Z21calculoMinMaxParaleloP12SIGNED_PIXELS0_S0_jj)
        /*0020*/ 	.word	0x00000010


	//----- nvinfo : EIATTR_FRAME_SIZE
	.align		4
.L_7:
        /*0024*/ 	.byte	0x04, 0x11
        /*0026*/ 	.short	(.L_9 - .L_8)
	.align		4
.L_8:
        /*0028*/ 	.word	index@(_Z21calculoMinMaxParaleloP12SIGNED_PIXELS0_S0_jj)
        /*002c*/ 	.word	0x00000000


	//----- nvinfo : EIATTR_REGCOUNT
	.align		4
.L_9:
        /*0030*/ 	.byte	0x04, 0x2f
        /*0032*/ 	.short	(.L_11 - .L_10)
	.align		4
.L_10:
        /*0034*/ 	.word	index@(_Z23normalizacion2DParaleloP12SIGNED_PIXELS0_fffjj)
        /*0038*/ 	.word	0x0000000e


	//----- nvinfo : EIATTR_FRAME_SIZE
	.align		4
.L_11:
        /*003c*/ 	.byte	0x04, 0x11
        /*003e*/ 	.short	(.L_13 - .L_12)
	.align		4
.L_12:
        /*0040*/ 	.word	index@(_Z23normalizacion2DParaleloP12SIGNED_PIXELS0_fffjj)
        /*0044*/ 	.word	0x00000000


	//----- nvinfo : EIATTR_MIN_STACK_SIZE
	.align		4
.L_13:
        /*0048*/ 	.byte	0x04, 0x12
        /*004a*/ 	.short	(.L_15 - .L_14)
	.align		4
.L_14:
        /*004c*/ 	.word	index@(_Z23normalizacion2DParaleloP12SIGNED_PIXELS0_fffjj)
        /*0050*/ 	.word	0x00000000


	//----- nvinfo : EIATTR_MIN_STACK_SIZE
	.align		4
.L_15:
        /*0054*/ 	.byte	0x04, 0x12
        /*0056*/ 	.short	(.L_17 - .L_16)
	.align		4
.L_16:
        /*0058*/ 	.word	index@(_Z21calculoMinMaxParaleloP12SIGNED_PIXELS0_S0_jj)
        /*005c*/ 	.word	0x00000000


	//----- nvinfo : EIATTR_MIN_STACK_SIZE
	.align		4
.L_17:
        /*0060*/ 	.byte	0x04, 0x12
        /*0062*/ 	.short	(.L_19 - .L_18)
	.align		4
.L_18:
        /*0064*/ 	.word	index@(_Z16Filtro2DParaleloP12SIGNED_PIXELS0_jj)
        /*0068*/ 	.word	0x00000000
.L_19:


//--------------------- .nv.compat                --------------------------
	.section	.nv.compat,"",@"SHT_CUDA_COMPAT_INFO"
	.align	4
        /*0000*/ 	.byte	0x02, 0x09, 0x00, 0x00, 0x02, 0x02, 0x01, 0x00, 0x02, 0x05, 0x05, 0x00, 0x03, 0x07, 0x01, 0x01
        /*0010*/ 	.byte	0x02, 0x03, 0x00, 0x00, 0x02, 0x06, 0x01, 0x00, 0x04, 0x0b, 0x08, 0x00, 0x09, 0x00, 0x00, 0x00
        /*0020*/ 	.byte	0x00, 0x00, 0x00, 0x00


//--------------------- .nv.info._Z23normalizacion2DParaleloP12SIGNED_PIXELS0_fffjj --------------------------
	.section	.nv.info._Z23normalizacion2DParaleloP12SIGNED_PIXELS0_fffjj,"",@"SHT_CUDA_INFO"
	.sectionflags	@""
	.align	4


	//----- nvinfo : EIATTR_CUDA_API_VERSION
	.align		4
        /*0000*/ 	.byte	0x04, 0x37
        /*0002*/ 	.short	(.L_21 - .L_20)
.L_20:
        /*0004*/ 	.word	0x00000082


	//----- nvinfo : EIATTR_KPARAM_INFO
	.align		4
.L_21:
        /*0008*/ 	.byte	0x04, 0x17
        /*000a*/ 	.short	(.L_23 - .L_22)
.L_22:
        /*000c*/ 	.word	0x00000000
        /*0010*/ 	.short	0x0006
        /*0012*/ 	.short	0x0020
        /*0014*/ 	.byte	0x00, 0xf0, 0x11, 0x00


	//----- nvinfo : EIATTR_KPARAM_INFO
	.align		4
.L_23:
        /*0018*/ 	.byte	0x04, 0x17
        /*001a*/ 	.short	(.L_25 - .L_24)
.L_24:
        /*001c*/ 	.word	0x00000000
        /*0020*/ 	.short	0x0005
        /*0022*/ 	.short	0x001c
        /*0024*/ 	.byte	0x00, 0xf0, 0x11, 0x00


	//----- nvinfo : EIATTR_KPARAM_INFO
	.align		4
.L_25:
        /*0028*/ 	.byte	0x04, 0x17
        /*002a*/ 	.short	(.L_27 - .L_26)
.L_26:
        /*002c*/ 	.word	0x00000000
        /*0030*/ 	.short	0x0004
        /*0032*/ 	.short	0x0018
        /*0034*/ 	.byte	0x00, 0xf0, 0x11, 0x00


	//----- nvinfo : EIATTR_KPARAM_INFO
	.align		4
.L_27:
        /*0038*/ 	.byte	0x04, 0x17
        /*003a*/ 	.short	(.L_29 - .L_28)
.L_28:
        /*003c*/ 	.word	0x00000000
        /*0040*/ 	.short	0x0003
        /*0042*/ 	.short	0x0014
        /*0044*/ 	.byte	0x00, 0xf0, 0x11, 0x00


	//----- nvinfo : EIATTR_KPARAM_INFO
	.align		4
.L_29:
        /*0048*/ 	.byte	0x04, 0x17
        /*004a*/ 	.short	(.L_31 - .L_30)
.L_30:
        /*004c*/ 	.word	0x00000000
        /*0050*/ 	.short	0x0002
        /*0052*/ 	.short	0x0010
        /*0054*/ 	.byte	0x00, 0xf0, 0x11, 0x00


	//----- nvinfo : EIATTR_KPARAM_INFO
	.align		4
.L_31:
        /*0058*/ 	.byte	0x04, 0x17
        /*005a*/ 	.short	(.L_33 - .L_32)
.L_32:
        /*005c*/ 	.word	0x00000000
        /*0060*/ 	.short	0x0001
        /*0062*/ 	.short	0x0008
        /*0064*/ 	.byte	0x00, 0xf5, 0x21, 0x00


	//----- nvinfo : EIATTR_KPARAM_INFO
	.align		4
.L_33:
        /*0068*/ 	.byte	0x04, 0x17
        /*006a*/ 	.short	(.L_35 - .L_34)
.L_34:
        /*006c*/ 	.word	0x00000000
        /*0070*/ 	.short	0x0000
        /*0072*/ 	.short	0x0000
        /*0074*/ 	.byte	0x00, 0xf5, 0x21, 0x00


	//----- nvinfo : EIATTR_SPARSE_MMA_MASK
	.align		4
.L_35:
        /*0078*/ 	.byte	0x03, 0x50
        /*007a*/ 	.short	0x0000


	//----- nvinfo : EIATTR_MAXREG_COUNT
	.align		4
        /*007c*/ 	.byte	0x03, 0x1b
        /*007e*/ 	.short	0x00ff


	//----- nvinfo : EIATTR_MERCURY_ISA_VERSION
	.align		4
        /*0080*/ 	.byte	0x03, 0x5f
        /*0082*/ 	.short	0x0101


	//----- nvinfo : EIATTR_VRC_CTA_INIT_COUNT
	.align		4
        /*0084*/ 	.byte	0x02, 0x4a
	.zero		1
	.zero		1


	//----- nvinfo : EIATTR_EXIT_INSTR_OFFSETS
	.align		4
        /*0088*/ 	.byte	0x04, 0x1c
        /*008a*/ 	.short	(.L_37 - .L_36)


	//   ....[0]....
.L_36:
        /*008c*/ 	.word	0x00000240


	//----- nvinfo : EIATTR_CBANK_PARAM_SIZE
	.align		4
.L_37:
        /*0090*/ 	.byte	0x03, 0x19
        /*0092*/ 	.short	0x0024


	//----- nvinfo : EIATTR_PARAM_CBANK
	.align		4
        /*0094*/ 	.byte	0x04, 0x0a
        /*0096*/ 	.short	(.L_39 - .L_38)
	.align		4
.L_38:
        /*0098*/ 	.word	index@(.nv.constant0._Z23normalizacion2DParaleloP12SIGNED_PIXELS0_fffjj)
        /*009c*/ 	.short	0x0380
        /*009e*/ 	.short	0x0024


	//----- nvinfo : EIATTR_SW_WAR
	.align		4
.L_39:
        /*00a0*/ 	.byte	0x04, 0x36
        /*00a2*/ 	.short	(.L_41 - .L_40)
.L_40:
        /*00a4*/ 	.word	0x00000008
.L_41:


//--------------------- .nv.info._Z21calculoMinMaxParaleloP12SIGNED_PIXELS0_S0_jj --------------------------
	.section	.nv.info._Z21calculoMinMaxParaleloP12SIGNED_PIXELS0_S0_jj,"",@"SHT_CUDA_INFO"
	.sectionflags	@""
	.align	4


	//----- nvinfo : EIATTR_CUDA_API_VERSION
	.align		4
        /*0000*/ 	.byte	0x04, 0x37
        /*0002*/ 	.short	(.L_43 - .L_42)
.L_42:
        /*0004*/ 	.word	0x00000082


	//----- nvinfo : EIATTR_KPARAM_INFO
	.align		4
.L_43:
        /*0008*/ 	.byte	0x04, 0x17
        /*000a*/ 	.short	(.L_45 - .L_44)
.L_44:
        /*000c*/ 	.word	0x00000000
        /*0010*/ 	.short	0x0004
        /*0012*/ 	.short	0x001c
        /*0014*/ 	.byte	0x00, 0xf0, 0x11, 0x00


	//----- nvinfo : EIATTR_KPARAM_INFO
	.align		4
.L_45:
        /*0018*/ 	.byte	0x04, 0x17
        /*001a*/ 	.short	(.L_47 - .L_46)
.L_46:
        /*001c*/ 	.word	0x00000000
        /*0020*/ 	.short	0x0003
        /*0022*/ 	.short	0x0018
        /*0024*/ 	.byte	0x00, 0xf0, 0x11, 0x00


	//----- nvinfo : EIATTR_KPARAM_INFO
	.align		4
.L_47:
        /*0028*/ 	.byte	0x04, 0x17
        /*002a*/ 	.short	(.L_49 - .L_48)
.L_48:
        /*002c*/ 	.word	0x00000000
        /*0030*/ 	.short	0x0002
        /*0032*/ 	.short	0x0010
        /*0034*/ 	.byte	0x00, 0xf5, 0x21, 0x00


	//----- nvinfo : EIATTR_KPARAM_INFO
	.align		4
.L_49:
        /*0038*/ 	.byte	0x04, 0x17
        /*003a*/ 	.short	(.L_51 - .L_50)
.L_50:
        /*003c*/ 	.word	0x00000000
        /*0040*/ 	.short	0x0001
        /*0042*/ 	.short	0x0008
        /*0044*/ 	.byte	0x00, 0xf5, 0x21, 0x00


	//----- nvinfo : EIATTR_KPARAM_INFO
	.align		4
.L_51:
        /*0048*/ 	.byte	0x04, 0x17
        /*004a*/ 	.short	(.L_53 - .L_52)
.L_52:
        /*004c*/ 	.word	0x00000000
        /*0050*/ 	.short	0x0000
        /*0052*/ 	.short	0x0000
        /*0054*/ 	.byte	0x00, 0xf5, 0x21, 0x00


	//----- nvinfo : EIATTR_SPARSE_MMA_MASK
	.align		4
.L_53:
        /*0058*/ 	.byte	0x03, 0x50
        /*005a*/ 	.short	0x0000


	//----- nvinfo : EIATTR_MAXREG_COUNT
	.align		4
        /*005c*/ 	.byte	0x03, 0x1b
        /*005e*/ 	.short	0x00ff


	//----- nvinfo : EIATTR_MERCURY_ISA_VERSION
	.align		4
        /*0060*/ 	.byte	0x03, 0x5f
        /*0062*/ 	.short	0x0101


	//----- nvinfo : EIATTR_INT_WARP_WIDE_INSTR_OFFSETS
	.align		4
        /*0064*/ 	.byte	0x04, 0x31
        /*0066*/ 	.short	(.L_55 - .L_54)


	//   ....[0]....
.L_54:
        /*0068*/ 	.word	0x00000100


	//   ....[1]....
        /*006c*/ 	.word	0x00000170


	//   ....[2]....
        /*0070*/ 	.word	0x000001c0


	//   ....[3]....
        /*0074*/ 	.word	0x00000210


	//   ....[4]....
        /*0078*/ 	.word	0x000002a0


	//   ....[5]....
        /*007c*/ 	.word	0x000002e0


	//   ....[6]....
        /*0080*/ 	.word	0x00000330


	//----- nvinfo : EIATTR_VRC_CTA_INIT_COUNT
	.align		4
.L_55:
        /*0084*/ 	.byte	0x02, 0x4a
	.zero		1
	.zero		1


	//----- nvinfo : EIATTR_EXIT_INSTR_OFFSETS
	.align		4
        /*0088*/ 	.byte	0x04, 0x1c
        /*008a*/ 	.short	(.L_57 - .L_56)


	//   ....[0]....
.L_56:
        /*008c*/ 	.word	0x00000360


	//----- nvinfo : EIATTR_CBANK_PARAM_SIZE
	.align		4
.L_57:
        /*0090*/ 	.byte	0x03, 0x19
        /*0092*/ 	.short	0x0020


	//----- nvinfo : EIATTR_PARAM_CBANK
	.align		4
        /*0094*/ 	.byte	0x04, 0x0a
        /*0096*/ 	.short	(.L_59 - .L_58)
	.align		4
.L_58:
        /*0098*/ 	.word	index@(.nv.constant0._Z21calculoMinMaxParaleloP12SIGNED_PIXELS0_S0_jj)
        /*009c*/ 	.short	0x0380
        /*009e*/ 	.short	0x0020


	//----- nvinfo : EIATTR_SW_WAR
	.align		4
.L_59:
        /*00a0*/ 	.byte	0x04, 0x36
        /*00a2*/ 	.short	(.L_61 - .L_60)
.L_60:
        /*00a4*/ 	.word	0x00000008
.L_61:


//--------------------- .nv.info._Z16Filtro2DParaleloP12SIGNED_PIXELS0_jj --------------------------
	.section	.nv.info._Z16Filtro2DParaleloP12SIGNED_PIXELS0_jj,"",@"SHT_CUDA_INFO"
	.sectionflags	@""
	.align	4


	//----- nvinfo : EIATTR_CUDA_API_VERSION
	.align		4
        /*0000*/ 	.byte	0x04, 0x37
        /*0002*/ 	.short	(.L_63 - .L_62)
.L_62:
        /*0004*/ 	.word	0x00000082


	//----- nvinfo : EIATTR_KPARAM_INFO
	.align		4
.L_63:
        /*0008*/ 	.byte	0x04, 0x17
        /*000a*/ 	.short	(.L_65 - .L_64)
.L_64:
        /*000c*/ 	.word	0x00000000
        /*0010*/ 	.short	0x0003
        /*0012*/ 	.short	0x0014
        /*0014*/ 	.byte	0x00, 0xf0, 0x11, 0x00


	//----- nvinfo : EIATTR_KPARAM_INFO
	.align		4
.L_65:
        /*0018*/ 	.byte	0x04, 0x17
        /*001a*/ 	.short	(.L_67 - .L_66)
.L_66:
        /*001c*/ 	.word	0x00000000
        /*0020*/ 	.short	0x0002
        /*0022*/ 	.short	0x0010
        /*0024*/ 	.byte	0x00, 0xf0, 0x11, 0x00


	//----- nvinfo : EIATTR_KPARAM_INFO
	.align		4
.L_67:
        /*0028*/ 	.byte	0x04, 0x17
        /*002a*/ 	.short	(.L_69 - .L_68)
.L_68:
        /*002c*/ 	.word	0x00000000
        /*0030*/ 	.short	0x0001
        /*0032*/ 	.short	0x0008
        /*0034*/ 	.byte	0x00, 0xf5, 0x21, 0x00


	//----- nvinfo : EIATTR_KPARAM_INFO
	.align		4
.L_69:
        /*0038*/ 	.byte	0x04, 0x17
        /*003a*/ 	.short	(.L_71 - .L_70)
.L_70:
        /*003c*/ 	.word	0x00000000
        /*0040*/ 	.short	0x0000
        /*0042*/ 	.short	0x0000
        /*0044*/ 	.byte	0x00, 0xf5, 0x21, 0x00


	//----- nvinfo : EIATTR_SPARSE_MMA_MASK
	.align		4
.L_71:
        /*0048*/ 	.byte	0x03, 0x50
        /*004a*/ 	.short	0x0000


	//----- nvinfo : EIATTR_MAXREG_COUNT
	.align		4
        /*004c*/ 	.byte	0x03, 0x1b
        /*004e*/ 	.short	0x00ff


	//----- nvinfo : EIATTR_MERCURY_ISA_VERSION
	.align		4
        /*0050*/ 	.byte	0x03, 0x5f
        /*0052*/ 	.short	0x0101


	//----- nvinfo : EIATTR_VRC_CTA_INIT_COUNT
	.align		4
        /*0054*/ 	.byte	0x02, 0x4a
	.zero		1
	.zero		1


	//----- nvinfo : EIATTR_EXIT_INSTR_OFFSETS
	.align		4
        /*0058*/ 	.byte	0x04, 0x1c
        /*005a*/ 	.short	(.L_73 - .L_72)


	//   ....[0]....
.L_72:
        /*005c*/ 	.word	0x00000910


	//   ....[1]....
        /*0060*/ 	.word	0x000009f0


	//----- nvinfo : EIATTR_CBANK_PARAM_SIZE
	.align		4
.L_73:
        /*0064*/ 	.byte	0x03, 0x19
        /*0066*/ 	.short	0x0018


	//----- nvinfo : EIATTR_PARAM_CBANK
	.align		4
        /*0068*/ 	.byte	0x04, 0x0a
        /*006a*/ 	.short	(.L_75 - .L_74)
	.align		4
.L_74:
        /*006c*/ 	.word	index@(.nv.constant0._Z16Filtro2DParaleloP12SIGNED_PIXELS0_jj)
        /*0070*/ 	.short	0x0380
        /*0072*/ 	.short	0x0018


	//----- nvinfo : EIATTR_SW_WAR
	.align		4
.L_75:
        /*0074*/ 	.byte	0x04, 0x36
        /*0076*/ 	.short	(.L_77 - .L_76)
.L_76:
        /*0078*/ 	.word	0x00000008
.L_77:


//--------------------- .nv.callgraph             --------------------------
	.section	.nv.callgraph,"",@"SHT_CUDA_CALLGRAPH"
	.align	4
	.sectionentsize	8
	.align		4
        /*0000*/ 	.word	0x00000000
	.align		4
        /*0004*/ 	.word	0xffffffff
	.align		4
        /*0008*/ 	.word	0x00000000
	.align		4
        /*000c*/ 	.word	0xfffffffe
	.align		4
        /*0010*/ 	.word	0x00000000
	.align		4
        /*0014*/ 	.word	0xfffffffd
	.align		4
        /*0018*/ 	.word	0x00000000
	.align		4
        /*001c*/ 	.word	0xfffffffc


//--------------------- .nv.constant3             --------------------------
	.section	.nv.constant3,"a",@progbits
	.align	4
.nv.constant3:
	.type		maskV,@object
	.size		maskV,(maskH - maskV)
maskV:
        /*0000*/ 	.byte	0xff, 0xff, 0xff, 0xff, 0x00, 0x00, 0x00, 0x00, 0x01, 0x00, 0x00, 0x00, 0xfe, 0xff, 0xff, 0xff
        /*0010*/ 	.byte	0x00, 0x00, 0x00, 0x00, 0x02, 0x00, 0x00, 0x00, 0xff, 0xff, 0xff, 0xff, 0x00, 0x00, 0x00, 0x00
        /*0020*/ 	.byte	0x01, 0x00, 0x00, 0x00
	.type		maskH,@object
	.size		maskH,(.L_1 - maskH)
maskH:
        /*0024*/ 	.byte	0xff, 0xff, 0xff, 0xff, 0xfe, 0xff, 0xff, 0xff, 0xff, 0xff, 0xff, 0xff, 0x00, 0x00, 0x00, 0x00
        /*0034*/ 	.byte	0x00, 0x00, 0x00, 0x00, 0x00, 0x00, 0x00, 0x00, 0x01, 0x00, 0x00, 0x00, 0x02, 0x00, 0x00, 0x00
        /*0044*/ 	.byte	0x01, 0x00, 0x00, 0x00
.L_1:


//--------------------- .text._Z23normalizacion2DParaleloP12SIGNED_PIXELS0_fffjj --------------------------
	.section	.text._Z23normalizacion2DParaleloP12SIGNED_PIXELS0_fffjj,"ax",@progbits
	.align	128
        .global         _Z23normalizacion2DParaleloP12SIGNED_PIXELS0_fffjj
        .type           _Z23normalizacion2DParaleloP12SIGNED_PIXELS0_fffjj,@function
        .size           _Z23normalizacion2DParaleloP12SIGNED_PIXELS0_fffjj,(.L_x_3 - _Z23normalizacion2DParaleloP12SIGNED_PIXELS0_fffjj)
        .other          _Z23normalizacion2DParaleloP12SIGNED_PIXELS0_fffjj,@"STO_CUDA_ENTRY STV_DEFAULT"
_Z23normalizacion2DParaleloP12SIGNED_PIXELS0_fffjj:
.text._Z23normalizacion2DParaleloP12SIGNED_PIXELS0_fffjj:
[----:B------:R-:W-:Y:S01]  /*0000*/  LDC R1, c[0x0][0x37c] ;  /* 0x0000df00ff017b82 */ /* 0x000fe20000000800 */
[----:B------:R-:W0:Y:S01]  /*0010*/  S2R R0, SR_TID.X ;  /* 0x0000000000007919 */ /* 0x000e220000002100 */
[----:B------:R-:W0:Y:S06]  /*0020*/  LDCU UR6, c[0x0][0x360] ;  /* 0x00006c00ff0677ac */ /* 0x000e2c0008000800 */
[----:B------:R-:W1:Y:S01]  /*0030*/  LDC.64 R4, c[0x0][0x380] ;  /* 0x0000e000ff047b82 */ /* 0x000e620000000a00 */
[----:B------:R-:W0:Y:S01]  /*0040*/  S2R R7, SR_CTAID.X ;  /* 0x0000000000077919 */ /* 0x000e220000002500 */
[----:B------:R-:W2:Y:S01]  /*0050*/  LDCU UR7, c[0x0][0x364] ;  /* 0x00006c80ff0777ac */ /* 0x000ea20008000800 */
[----:B------:R-:W2:Y:S01]  /*0060*/  S2R R6, SR_TID.Y ;  /* 0x0000000000067919 */ /* 0x000ea20000002200 */
[----:B------:R-:W3:Y:S04]  /*0070*/  LDCU.128 UR8, c[0x0][0x390] ;  /* 0x00007200ff0877ac */ /* 0x000ee80008000c00 */
[----:B------:R-:W4:Y:S01]  /*0080*/  LDC.64 R2, c[0x0][0x388] ;  /* 0x0000e200ff027b82 */ /* 0x000f220000000a00 */
[----:B------:R-:W2:Y:S01]  /*0090*/  S2R R9, SR_CTAID.Y ;  /* 0x0000000000097919 */ /* 0x000ea20000002600 */
[----:B------:R-:W4:Y:S01]  /*00a0*/  LDCU.64 UR4, c[0x0][0x358] ;  /* 0x00006b00ff0477ac */ /* 0x000f220008000a00 */
[----:B0-----:R-:W-:-:S02]  /*00b0*/  IMAD R0, R7, UR6, R0 ;  /* 0x0000000607007c24 */ /* 0x001fc4000f8e0200 */
[----:B--2---:R-:W-:-:S04]  /*00c0*/  IMAD R7, R9, UR7, R6 ;  /* 0x0000000709077c24 */ /* 0x004fc8000f8e0206 */
[----:B---3--:R-:W-:-:S04]  /*00d0*/  IMAD R7, R7, UR11, R0 ;  /* 0x0000000b07077c24 */ /* 0x008fc8000f8e0200 */
[----:B-1----:R-:W-:Y:S02]  /*00e0*/  IMAD.WIDE.U32 R4, R7, 0xc, R4 ;  /* 0x0000000c07047825 */ /* 0x002fe400078e0004 */
[----:B----4-:R-:W2:Y:S04]  /*00f0*/  LDG.E R7, desc[UR4][R2.64+0x8] ;  /* 0x0000080402077981 */ /* 0x010ea8000c1e1900 */
[----:B------:R-:W2:Y:S04]  /*0100*/  LDG.E R0, desc[UR4][R4.64+0x8] ;  /* 0x0000080404007981 */ /* 0x000ea8000c1e1900 */
[----:B------:R-:W3:Y:S04]  /*0110*/  LDG.E R6, desc[UR4][R4.64+0x4] ;  /* 0x0000040404067981 */ /* 0x000ee8000c1e1900 */
[----:B------:R-:W4:Y:S01]  /*0120*/  LDG.E R8, desc[UR4][R4.64] ;  /* 0x0000000404087981 */ /* 0x000f22000c1e1900 */
[----:B--2---:R-:W-:-:S04]  /*0130*/  IADD3 R0, PT, PT, R0, -R7, RZ ;  /* 0x8000000700007210 */ /* 0x004fc80007ffe0ff */
[----:B------:R-:W-:-:S05]  /*0140*/  I2FP.F32.S32 R0, R0 ;  /* 0x0000000000007245 */ /* 0x000fca0000201400 */
[----:B------:R-:W-:-:S04]  /*0150*/  FMUL R0, R0, UR8 ;  /* 0x0000000800007c20 */ /* 0x000fc80008400000 */
[----:B------:R-:W0:Y:S02]  /*0160*/  F2I.TRUNC.NTZ R7, R0 ;  /* 0x0000000000077305 */ /* 0x000e24000020f100 */
[----:B0-----:R0:W-:Y:S04]  /*0170*/  STG.E desc[UR4][R4.64+0x8], R7 ;  /* 0x0000080704007986 */ /* 0x0011e8000c101904 */
[----:B------:R-:W3:Y:S02]  /*0180*/  LDG.E R9, desc[UR4][R2.64+0x4] ;  /* 0x0000040402097981 */ /* 0x000ee4000c1e1900 */
[----:B---3--:R-:W-:-:S04]  /*0190*/  IADD3 R6, PT, PT, R6, -R9, RZ ;  /* 0x8000000906067210 */ /* 0x008fc80007ffe0ff */
[----:B------:R-:W-:-:S05]  /*01a0*/  I2FP.F32.S32 R6, R6 ;  /* 0x0000000600067245 */ /* 0x000fca0000201400 */
[----:B------:R-:W-:-:S04]  /*01b0*/  FMUL R6, R6, UR9 ;  /* 0x0000000906067c20 */ /* 0x000fc80008400000 */
[----:B------:R-:W1:Y:S02]  /*01c0*/  F2I.TRUNC.NTZ R9, R6 ;  /* 0x0000000600097305 */ /* 0x000e64000020f100 */
[----:B-1----:R-:W-:Y:S04]  /*01d0*/  STG.E desc[UR4][R4.64+0x4], R9 ;  /* 0x0000040904007986 */ /* 0x002fe8000c101904 */
[----:B------:R-:W4:Y:S02]  /*01e0*/  LDG.E R11, desc[UR4][R2.64] ;  /* 0x00000004020b7981 */ /* 0x000f24000c1e1900 */
[----:B----4-:R-:W-:-:S04]  /*01f0*/  IADD3 R8, PT, PT, R8, -R11, RZ ;  /* 0x8000000b08087210 */ /* 0x010fc80007ffe0ff */
[----:B------:R-:W-:-:S05]  /*0200*/  I2FP.F32.S32 R8, R8 ;  /* 0x0000000800087245 */ /* 0x000fca0000201400 */
[----:B------:R-:W-:-:S04]  /*0210*/  FMUL R8, R8, UR10 ;  /* 0x0000000a08087c20 */ /* 0x000fc80008400000 */
[----:B0-----:R-:W0:Y:S02]  /*0220*/  F2I.TRUNC.NTZ R7, R8 ;  /* 0x0000000800077305 */ /* 0x001e24000020f100 */
[----:B0-----:R-:W-:Y:S01]  /*0230*/  STG.E desc[UR4][R4.64], R7 ;  /* 0x0000000704007986 */ /* 0x001fe2000c101904 */
[----:B------:R-:W-:Y:S05]  /*0240*/  EXIT ;  /* 0x000000000000794d */ /* 0x000fea0003800000 */
.L_x_0:
[----:B------:R-:W-:-:S00]  /*0250*/  BRA `(.L_x_0) ;  /* 0xfffffffc00fc7947 */ /* 0x000fc0000383ffff */
[----:B------:R-:W-:-:S00]  /*0260*/  NOP ;  /* 0x0000000000007918 */ /* 0x000fc00000000000 */
        /* <DEDUP_REMOVED lines=9> */
.L_x_3:


//--------------------- .text._Z21calculoMinMaxParaleloP12SIGNED_PIXELS0_S0_jj --------------------------
	.section	.text._Z21calculoMinMaxParaleloP12SIGNED_PIXELS0_S0_jj,"ax",@progbits
	.align	128
        .global         _Z21calculoMinMaxParaleloP12SIGNED_PIXELS0_S0_jj
        .type           _Z21calculoMinMaxParaleloP12SIGNED_PIXELS0_S0_jj,@function
        .size           _Z21calculoMinMaxParaleloP12SIGNED_PIXELS0_S0_jj,(.L_x_4 - _Z21calculoMinMaxParaleloP12SIGNED_PIXELS0_S0_jj)
        .other          _Z21calculoMinMaxParaleloP12SIGNED_PIXELS0_S0_jj,@"STO_CUDA_ENTRY STV_DEFAULT"
_Z21calculoMinMaxParaleloP12SIGNED_PIXELS0_S0_jj:
.text._Z21calculoMinMaxParaleloP12SIGNED_PIXELS0_S0_jj:
[----:B------:R-:W-:Y:S01]  /*0000*/  LDC R1, c[0x0][0x37c] ;  /* 0x0000df00ff017b82 */ /* 0x000fe20000000800 */
[----:B------:R-:W0:Y:S01]  /*0010*/  S2R R0, SR_TID.X ;  /* 0x0000000000007919 */ /* 0x000e220000002100 */
[----:B------:R-:W0:Y:S06]  /*0020*/  LDCU UR4, c[0x0][0x360] ;  /* 0x00006c00ff0477ac */ /* 0x000e2c0008000800 */
[----:B------:R-:W1:Y:S01]  /*0030*/  LDC.64 R2, c[0x0][0x380] ;  /* 0x0000e000ff027b82 */ /* 0x000e620000000a00 */
[----:B------:R-:W0:Y:S01]  /*0040*/  S2R R5, SR_CTAID.X ;  /* 0x0000000000057919 */ /* 0x000e220000002500 */
[----:B------:R-:W2:Y:S01]  /*0050*/  LDCU UR5, c[0x0][0x364] ;  /* 0x00006c80ff0577ac */ /* 0x000ea20008000800 */
[----:B------:R-:W2:Y:S01]  /*0060*/  S2R R4, SR_TID.Y ;  /* 0x0000000000047919 */ /* 0x000ea20000002200 */
[----:B------:R-:W3:Y:S01]  /*0070*/  LDCU UR6, c[0x0][0x398] ;  /* 0x00007300ff0677ac */ /* 0x000ee20008000800 */
[----:B------:R-:W2:Y:S01]  /*0080*/  S2R R7, SR_CTAID.Y ;  /* 0x0000000000077919 */ /* 0x000ea20000002600 */
[----:B------:R-:W4:Y:S01]  /*0090*/  LDCU.64 UR8, c[0x0][0x358] ;  /* 0x00006b00ff0877ac */ /* 0x000f220008000a00 */
[----:B0-----:R-:W-:-:S02]  /*00a0*/  IMAD R0, R5, UR4, R0 ;  /* 0x0000000405007c24 */ /* 0x001fc4000f8e0200 */
[----:B--2---:R-:W-:-:S04]  /*00b0*/  IMAD R5, R7, UR5, R4 ;  /* 0x0000000507057c24 */ /* 0x004fc8000f8e0204 */
[----:B---3--:R-:W-:Y:S01]  /*00c0*/  IMAD R5, R5, UR6, R0 ;  /* 0x0000000605057c24 */ /* 0x008fe2000f8e0200 */
[----:B------:R-:W0:Y:S03]  /*00d0*/  LDCU.64 UR6, c[0x0][0x388] ;  /* 0x00007100ff0677ac */ /* 0x000e260008000a00 */
[----:B-1----:R-:W-:-:S05]  /*00e0*/  IMAD.WIDE.U32 R2, R5, 0xc, R2 ;  /* 0x0000000c05027825 */ /* 0x002fca00078e0002 */
[----:B----4-:R-:W2:Y:S01]  /*00f0*/  LDG.E R4, desc[UR8][R2.64+0x8] ;  /* 0x0000080802047981 */ /* 0x010ea2000c1e1900 */
[----:B------:R-:W-:Y:S02]  /*0100*/  VOTEU.ANY UR4, UPT, PT ;  /* 0x0000000000047886 */ /* 0x000fe400038e0100 */
[----:B------:R-:W-:Y:S01]  /*0110*/  UFLO.U32 UR4, UR4 ;  /* 0x00000004000472bd */ /* 0x000fe200080e0000 */
[----:B------:R-:W1:Y:S01]  /*0120*/  S2R R0, SR_LANEID ;  /* 0x0000000000007919 */ /* 0x000e620000000000 */
[----:B0-----:R-:W-:-:S04]  /*0130*/  UIADD3 UR5, UP0, UPT, UR6, 0x8, URZ ;  /* 0x0000000806057890 */ /* 0x001fc8000ff1e0ff */
[----:B-1----:R-:W-:Y:S01]  /*0140*/  ISETP.EQ.U32.AND P0, PT, R0, UR4, PT ;  /* 0x0000000400007c0c */ /* 0x002fe2000bf02070 */
[----:B------:R-:W-:-:S06]  /*0150*/  UIADD3.X UR4, UPT, UPT, URZ, UR7, URZ, UP0, !UPT ;  /* 0x00000007ff047290 */ /* 0x000fcc00087fe4ff */
[----:B------:R-:W-:Y:S01]  /*0160*/  IMAD.U32 R5, RZ, RZ, UR4 ;  /* 0x00000004ff057e24 */ /* 0x000fe2000f8e00ff */
[----:B--2---:R-:W-:Y:S01]  /*0170*/  CREDUX.MIN.S32 UR10, R4 ;  /* 0x00000000040a72cc */ /* 0x004fe20000008200 */
[----:B------:R-:W-:-:S12]  /*0180*/  IMAD.U32 R4, RZ, RZ, UR5 ;  /* 0x00000005ff047e24 */ /* 0x000fd8000f8e00ff */
[----:B------:R-:W-:-:S05]  /*0190*/  MOV R9, UR10 ;  /* 0x0000000a00097c02 */ /* 0x000fca0008000f00 */
[----:B------:R-:W-:Y:S04]  /*01a0*/  @P0 REDG.E.MIN.S32.STRONG.GPU desc[UR8][R4.64], R9 ;  /* 0x000000090400098e */ /* 0x000fe8000c92e308 */
[----:B------:R-:W2:Y:S02]  /*01b0*/  LDG.E R0, desc[UR8][R2.64+0x4] ;  /* 0x0000040802007981 */ /* 0x000ea4000c1e1900 */
[----:B--2---:R-:W-:-:S13]  /*01c0*/  CREDUX.MIN.S32 UR4, R0 ;  /* 0x00000000000472cc */ /* 0x004fda0000008200 */
[----:B------:R-:W-:-:S05]  /*01d0*/  IMAD.U32 R11, RZ, RZ, UR4 ;  /* 0x00000004ff0b7e24 */ /* 0x000fca000f8e00ff */
[----:B------:R0:W-:Y:S04]  /*01e0*/  @P0 REDG.E.MIN.S32.STRONG.GPU desc[UR8][R4.64+-0x4], R11 ;  /* 0xfffffc0b0400098e */ /* 0x0001e8000c92e308 */
[----:B------:R-:W2:Y:S01]  /*01f0*/  LDG.E R0, desc[UR8][R2.64] ;  /* 0x0000000802007981 */ /* 0x000ea2000c1e1900 */
[----:B------:R-:W1:Y:S01]  /*0200*/  LDC.64 R6, c[0x0][0x388] ;  /* 0x0000e200ff067b82 */ /* 0x000e620000000a00 */
[----:B--2---:R-:W-:-:S13]  /*0210*/  CREDUX.MIN.S32 UR4, R0 ;  /* 0x00000000000472cc */ /* 0x004fda0000008200 */
[----:B------:R-:W-:Y:S01]  /*0220*/  MOV R13, UR4 ;  /* 0x00000004000d7c02 */ /* 0x000fe20008000f00 */
[----:B------:R-:W2:Y:S04]  /*0230*/  LDCU.64 UR4, c[0x0][0x390] ;  /* 0x00007200ff0477ac */ /* 0x000ea80008000a00 */
[----:B-1----:R1:W-:Y:S04]  /*0240*/  @P0 REDG.E.MIN.S32.STRONG.GPU desc[UR8][R6.64], R13 ;  /* 0x0000000d0600098e */ /* 0x0023e8000c92e308 */
[----:B------:R-:W3:Y:S01]  /*0250*/  LDG.E R0, desc[UR8][R2.64+0x8] ;  /* 0x0000080802007981 */ /* 0x000ee2000c1e1900 */
[----:B--2---:R-:W-:-:S04]  /*0260*/  UIADD3 UR4, UP0, UPT, UR4, 0x8, URZ ;  /* 0x0000000804047890 */ /* 0x004fc8000ff1e0ff */
[----:B------:R-:W-:Y:S02]  /*0270*/  UIADD3.X UR5, UPT, UPT, URZ, UR5, URZ, UP0, !UPT ;  /* 0x00000005ff057290 */ /* 0x000fe400087fe4ff */
[----:B0-----:R-:W-:-:S04]  /*0280*/  IMAD.U32 R4, RZ, RZ, UR4 ;  /* 0x00000004ff047e24 */ /* 0x001fc8000f8e00ff */
[----:B------:R-:W-:Y:S02]  /*0290*/  MOV R5, UR5 ;  /* 0x0000000500057c02 */ /* 0x000fe40008000f00 */
[----:B---3--:R-:W-:-:S13]  /*02a0*/  CREDUX.MAX.S32 UR6, R0 ;  /* 0x00000000000672cc */ /* 0x008fda0000000200 */
[----:B------:R-:W-:-:S05]  /*02b0*/  IMAD.U32 R9, RZ, RZ, UR6 ;  /* 0x00000006ff097e24 */ /* 0x000fca000f8e00ff */
[----:B------:R-:W-:Y:S04]  /*02c0*/  @P0 REDG.E.MAX.S32.STRONG.GPU desc[UR8][R4.64], R9 ;  /* 0x000000090400098e */ /* 0x000fe8000d12e308 */
[----:B------:R-:W2:Y:S02]  /*02d0*/  LDG.E R0, desc[UR8][R2.64+0x4] ;  /* 0x0000040802007981 */ /* 0x000ea4000c1e1900 */
[----:B--2---:R-:W-:-:S13]  /*02e0*/  CREDUX.MAX.S32 UR4, R0 ;  /* 0x00000000000472cc */ /* 0x004fda0000000200 */
[----:B------:R-:W-:-:S05]  /*02f0*/  MOV R11, UR4 ;  /* 0x00000004000b7c02 */ /* 0x000fca0008000f00 */
[----:B------:R-:W-:Y:S04]  /*0300*/  @P0 REDG.E.MAX.S32.STRONG.GPU desc[UR8][R4.64+-0x4], R11 ;  /* 0xfffffc0b0400098e */ /* 0x000fe8000d12e308 */
[----:B------:R-:W2:Y:S01]  /*0310*/  LDG.E R0, desc[UR8][R2.64] ;  /* 0x0000000802007981 */ /* 0x000ea2000c1e1900 */
[----:B-1----:R-:W0:Y:S01]  /*0320*/  LDC.64 R6, c[0x0][0x390] ;  /* 0x0000e400ff067b82 */ /* 0x002e220000000a00 */
[----:B--2---:R-:W-:-:S13]  /*0330*/  CREDUX.MAX.S32 UR4, R0 ;  /* 0x00000000000472cc */ /* 0x004fda0000000200 */
[----:B------:R-:W-:-:S05]  /*0340*/  IMAD.U32 R13, RZ, RZ, UR4 ;  /* 0x00000004ff0d7e24 */ /* 0x000fca000f8e00ff */
[----:B0-----:R-:W-:Y:S01]  /*0350*/  @P0 REDG.E.MAX.S32.STRONG.GPU desc[UR8][R6.64], R13 ;  /* 0x0000000d0600098e */ /* 0x001fe2000d12e308 */
[----:B------:R-:W-:Y:S05]  /*0360*/  EXIT ;  /* 0x000000000000794d */ /* 0x000fea0003800000 */
.L_x_1:
        /* <DEDUP_REMOVED lines=9> */
.L_x_4:


//--------------------- .text._Z16Filtro2DParaleloP12SIGNED_PIXELS0_jj --------------------------
	.section	.text._Z16Filtro2DParaleloP12SIGNED_PIXELS0_jj,"ax",@progbits
	.align	128
        .global         _Z16Filtro2DParaleloP12SIGNED_PIXELS0_jj
        .type           _Z16Filtro2DParaleloP12SIGNED_PIXELS0_jj,@function
        .size           _Z16Filtro2DParaleloP12SIGNED_PIXELS0_jj,(.L_x_5 - _Z16Filtro2DParaleloP12SIGNED_PIXELS0_jj)
        .other          _Z16Filtro2DParaleloP12SIGNED_PIXELS0_jj,@"STO_CUDA_ENTRY STV_DEFAULT"
_Z16Filtro2DParaleloP12SIGNED_PIXELS0_jj:
.text._Z16Filtro2DParaleloP12SIGNED_PIXELS0_jj:
[----:B------:R-:W-:Y:S01]  /*0000*/  LDC R1, c[0x0][0x37c] ;  /* 0x0000df00ff017b82 */ /* 0x000fe20000000800 */
[----:B------:R-:W0:Y:S07]  /*0010*/  S2R R7, SR_TID.Y ;  /* 0x0000000000077919 */ /* 0x000e2e0000002200 */
[----:B------:R-:W1:Y:S01]  /*0020*/  LDC R0, c[0x0][0x390] ;  /* 0x0000e400ff007b82 */ /* 0x000e620000000800 */
[----:B------:R-:W2:Y:S01]  /*0030*/  LDCU UR4, c[0x0][0x360] ;  /* 0x00006c00ff0477ac */ /* 0x000ea20008000800 */
[----:B------:R-:W0:Y:S01]  /*0040*/  S2R R4, SR_CTAID.Y ;  /* 0x0000000000047919 */ /* 0x000e220000002600 */
[----:B------:R-:W0:Y:S01]  /*0050*/  LDCU UR5, c[0x0][0x364] ;  /* 0x00006c80ff0577ac */ /* 0x000e220008000800 */
[----:B------:R-:W2:Y:S01]  /*0060*/  S2R R9, SR_TID.X ;  /* 0x0000000000097919 */ /* 0x000ea20000002100 */
[----:B------:R-:W3:Y:S01]  /*0070*/  LDCU.64 UR6, c[0x0][0x358] ;  /* 0x00006b00ff0677ac */ /* 0x000ee20008000a00 */
[----:B------:R-:W2:Y:S01]  /*0080*/  S2R R2, SR_CTAID.X ;  /* 0x0000000000027919 */ /* 0x000ea20000002500 */
[----:B0-----:R-:W-:-:S02]  /*0090*/  IMAD R7, R4, UR5, R7 ;  /* 0x0000000504077c24 */ /* 0x001fc4000f8e0207 */
[----:B------:R-:W-:Y:S01]  /*00a0*/  HFMA2 R15, -RZ, RZ, 0, 0 ;  /* 0x00000000ff0f7431 */ /* 0x000fe200000001ff */
[----:B------:R-:W0:Y:S01]  /*00b0*/  LDC.64 R4, c[0x0][0x380] ;  /* 0x0000e000ff047b82 */ /* 0x000e220000000a00 */
[----:B------:R-:W-:Y:S01]  /*00c0*/  MOV R13, RZ ;  /* 0x000000ff000d7202 */ /* 0x000fe20000000f00 */
[----:B-1----:R-:W-:Y:S02]  /*00d0*/  IMAD R6, R7, R0, -R0 ;  /* 0x0000000007067224 */ /* 0x002fe400078e0a00 */
[----:B------:R-:W-:Y:S01]  /*00e0*/  HFMA2 R17, -RZ, RZ, 0, 0 ;  /* 0x00000000ff117431 */ /* 0x000fe200000001ff */
[----:B------:R-:W1:Y:S01]  /*00f0*/  LDCU UR5, c[0x3][0x10] ;  /* 0x00c00200ff0577ac */ /* 0x000e620008000800 */
[----:B--2---:R-:W-:Y:S02]  /*0100*/  IMAD R9, R2, UR4, R9 ;  /* 0x0000000402097c24 */ /* 0x004fe4000f8e0209 */
[----:B------:R-:W2:Y:S01]  /*0110*/  LDC.64 R2, c[0x0][0x388] ;  /* 0x0000e200ff027b82 */ /* 0x000ea20000000a00 */
[----:B------:R-:W1:Y:S02]  /*0120*/  LDCU UR4, c[0x3][0x34] ;  /* 0x00c00680ff0477ac */ /* 0x000e640008000800 */
[----:B------:R-:W-:Y:S01]  /*0130*/  IADD3 R11, PT, PT, R9, R6, RZ ;  /* 0x00000006090b7210 */ /* 0x000fe20007ffe0ff */
[----:B------:R-:W-:-:S03]  /*0140*/  IMAD R9, R7, R0, R9 ;  /* 0x0000000007097224 */ /* 0x000fc600078e0209 */
[----:B------:R-:W-:-:S13]  /*0150*/  ISETP.GE.AND P0, PT, R11, 0x1, PT ;  /* 0x000000010b00780c */ /* 0x000fda0003f06270 */
[----:B------:R-:W-:Y:S01]  /*0160*/  @P0 IADD3 R19, PT, PT, R11, -0x1, RZ ;  /* 0xffffffff0b130810 */ /* 0x000fe20007ffe0ff */
[----:B------:R-:W4:Y:S01]  /*0170*/  @P0 LDC R7, c[0x3][0x24] ;  /* 0x00c00900ff070b82 */ /* 0x000f220000000800 */
[----:B--2---:R-:W-:-:S04]  /*0180*/  IMAD.WIDE R2, R9, 0xc, R2 ;  /* 0x0000000c09027825 */ /* 0x004fc800078e0202 */
[----:B0-----:R-:W-:Y:S01]  /*0190*/  @P0 IMAD.WIDE.U32 R18, R19, 0xc, R4 ;  /* 0x0000000c13120825 */ /* 0x001fe200078e0004 */
[----:B---3--:R-:W-:Y:S02]  /*01a0*/  STG.E desc[UR6][R2.64+0x8], RZ ;  /* 0x000008ff02007986 */ /* 0x008fe4000c101906 */
[----:B------:R-:W4:Y:S02]  /*01b0*/  @P0 LDC R8, c[0x3][RZ] ;  /* 0x00c00000ff080b82 */ /* 0x000f240000000800 */
[----:B------:R-:W-:Y:S04]  /*01c0*/  STG.E desc[UR6][R2.64+0x4], RZ ;  /* 0x000004ff02007986 */ /* 0x000fe8000c101906 */
[----:B------:R-:W-:Y:S04]  /*01d0*/  STG.E desc[UR6][R2.64], RZ ;  /* 0x000000ff02007986 */ /* 0x000fe8000c101906 */
[----:B------:R-:W2:Y:S01]  /*01e0*/  @P0 LDG.E R6, desc[UR6][R18.64+0x8] ;  /* 0x0000080612060981 */ /* 0x000ea2000c1e1900 */
[----:B----4-:R-:W-:-:S05]  /*01f0*/  @P0 IADD3 R7, PT, PT, R7, R8, RZ ;  /* 0x0000000807070210 */ /* 0x010fca0007ffe0ff */
[----:B--2---:R-:W-:-:S05]  /*0200*/  @P0 IMAD R15, R6, R7, RZ ;  /* 0x00000007060f0224 */ /* 0x004fca00078e02ff */
[----:B------:R0:W-:Y:S04]  /*0210*/  @P0 STG.E desc[UR6][R2.64+0x8], R15 ;  /* 0x0000080f02000986 */ /* 0x0001e8000c101906 */
[----:B------:R-:W2:Y:S01]  /*0220*/  @P0 LDG.E R6, desc[UR6][R18.64+0x4] ;  /* 0x0000040612060981 */ /* 0x000ea2000c1e1900 */
[C---:B------:R-:W-:Y:S02]  /*0230*/  ISETP.GE.AND P1, PT, R9.reuse, 0x1, PT ;  /* 0x000000010900780c */ /* 0x040fe40003f26270 */
[----:B------:R-:W-:-:S11]  /*0240*/  IADD3 R21, PT, PT, R9, -0x1, RZ ;  /* 0xffffffff09157810 */ /* 0x000fd60007ffe0ff */
[----:B------:R-:W3:Y:S08]  /*0250*/  @P1 LDC R10, c[0x3][0x28] ;  /* 0x00c00a00ff0a1b82 */ /* 0x000ef00000000800 */
[----:B------:R-:W3:Y:S01]  /*0260*/  @P1 LDC R23, c[0x3][0x4] ;  /* 0x00c00100ff171b82 */ /* 0x000ee20000000800 */
[----:B--2---:R-:W-:-:S05]  /*0270*/  @P0 IMAD R13, R7, R6, RZ ;  /* 0x00000006070d0224 */ /* 0x004fca00078e02ff */
[----:B------:R2:W-:Y:S04]  /*0280*/  @P0 STG.E desc[UR6][R2.64+0x4], R13 ;  /* 0x0000040d02000986 */ /* 0x0005e8000c101906 */
[----:B------:R-:W4:Y:S02]  /*0290*/  @P0 LDG.E R6, desc[UR6][R18.64] ;  /* 0x0000000612060981 */ /* 0x000f24000c1e1900 */
[----:B----4-:R-:W-:Y:S02]  /*02a0*/  @P0 IMAD R17, R7, R6, RZ ;  /* 0x0000000607110224 */ /* 0x010fe400078e02ff */
[----:B------:R-:W-:-:S03]  /*02b0*/  @P1 IMAD.WIDE.U32 R6, R21, 0xc, R4 ;  /* 0x0000000c15061825 */ /* 0x000fc600078e0004 */
[----:B------:R4:W-:Y:S04]  /*02c0*/  @P0 STG.E desc[UR6][R2.64], R17 ;  /* 0x0000001102000986 */ /* 0x0009e8000c101906 */
[----:B------:R-:W0:Y:S01]  /*02d0*/  @P1 LDG.E R8, desc[UR6][R6.64+0x8] ;  /* 0x0000080606081981 */ /* 0x000e22000c1e1900 */
[----:B---3--:R-:W-:-:S05]  /*02e0*/  @P1 IADD3 R10, PT, PT, R10, R23, RZ ;  /* 0x000000170a0a1210 */ /* 0x008fca0007ffe0ff */
[----:B0-----:R-:W-:-:S05]  /*02f0*/  @P1 IMAD R15, R8, R10, R15 ;  /* 0x0000000a080f1224 */ /* 0x001fca00078e020f */
[----:B------:R0:W-:Y:S04]  /*0300*/  @P1 STG.E desc[UR6][R2.64+0x8], R15 ;  /* 0x0000080f02001986 */ /* 0x0001e8000c101906 */
[----:B------:R-:W2:Y:S01]  /*0310*/  @P1 LDG.E R8, desc[UR6][R6.64+0x4] ;  /* 0x0000040606081981 */ /* 0x000ea2000c1e1900 */
[----:B------:R-:W-:-:S04]  /*0320*/  IADD3 R19, PT, PT, R9, R0, RZ ;  /* 0x0000000009137210 */ /* 0x000fc80007ffe0ff */
[----:B------:R-:W-:Y:S02]  /*0330*/  ISETP.GE.AND P0, PT, R19, 0x1, PT ;  /* 0x000000011300780c */ /* 0x000fe40003f06270 */
[----:B------:R-:W-:Y:S01]  /*0340*/  IADD3 R21, PT, PT, R21, R0, RZ ;  /* 0x0000000015157210 */ /* 0x000fe20007ffe0ff */
[----:B--2---:R-:W-:-:S10]  /*0350*/  @P1 IMAD R13, R10, R8, R13 ;  /* 0x000000080a0d1224 */ /* 0x004fd400078e020d */
[----:B------:R-:W2:Y:S01]  /*0360*/  @P0 LDC R23, c[0x3][0x8] ;  /* 0x00c00200ff170b82 */ /* 0x000ea20000000800 */
[----:B------:R3:W-:Y:S04]  /*0370*/  @P1 STG.E desc[UR6][R2.64+0x4], R13 ;  /* 0x0000040d02001986 */ /* 0x0007e8000c101906 */
[----:B------:R-:W4:Y:S01]  /*0380*/  @P1 LDG.E R8, desc[UR6][R6.64] ;  /* 0x0000000606081981 */ /* 0x000f22000c1e1900 */
[----:B------:R-:W-:-:S04]  /*0390*/  @P0 IMAD.WIDE.U32 R20, R21, 0xc, R4 ;  /* 0x0000000c15140825 */ /* 0x000fc800078e0004 */
[----:B----4-:R-:W-:Y:S02]  /*03a0*/  @P1 IMAD R17, R10, R8, R17 ;  /* 0x000000080a111224 */ /* 0x010fe400078e0211 */
[----:B------:R-:W2:Y:S03]  /*03b0*/  @P0 LDC R10, c[0x3][0x2c] ;  /* 0x00c00b00ff0a0b82 */ /* 0x000ea60000000800 */
[----:B------:R4:W-:Y:S04]  /*03c0*/  @P1 STG.E desc[UR6][R2.64], R17 ;  /* 0x0000001102001986 */ /* 0x0009e8000c101906 */
[----:B------:R-:W0:Y:S01]  /*03d0*/  @P0 LDG.E R8, desc[UR6][R20.64+0x8] ;  /* 0x0000080614080981 */ /* 0x000e22000c1e1900 */
[----:B--2---:R-:W-:-:S05]  /*03e0*/  @P0 IADD3 R10, PT, PT, R10, R23, RZ ;  /* 0x000000170a0a0210 */ /* 0x004fca0007ffe0ff */
[----:B0-----:R-:W-:-:S05]  /*03f0*/  @P0 IMAD R15, R8, R10, R15 ;  /* 0x0000000a080f0224 */ /* 0x001fca00078e020f */
[----:B------:R0:W-:Y:S04]  /*0400*/  @P0 STG.E desc[UR6][R2.64+0x8], R15 ;  /* 0x0000080f02000986 */ /* 0x0001e8000c101906 */
[----:B------:R-:W3:Y:S01]  /*0410*/  @P0 LDG.E R6, desc[UR6][R20.64+0x4] ;  /* 0x0000040614060981 */ /* 0x000ee2000c1e1900 */
[----:B------:R-:W-:Y:S01]  /*0420*/  ISETP.GE.AND P1, PT, R11, RZ, PT ;  /* 0x000000ff0b00720c */ /* 0x000fe20003f26270 */
[----:B---3--:R-:W-:-:S12]  /*0430*/  @P0 IMAD R13, R10, R6, R13 ;  /* 0x000000060a0d0224 */ /* 0x008fd800078e020d */
[----:B------:R-:W2:Y:S01]  /*0440*/  @P1 LDC R8, c[0x3][0x30] ;  /* 0x00c00c00ff081b82 */ /* 0x000ea20000000800 */
[----:B------:R3:W-:Y:S04]  /*0450*/  @P0 STG.E desc[UR6][R2.64+0x4], R13 ;  /* 0x0000040d02000986 */ /* 0x0007e8000c101906 */
[----:B------:R-:W4:Y:S01]  /*0460*/  @P0 LDG.E R6, desc[UR6][R20.64] ;  /* 0x0000000614060981 */ /* 0x000f22000c1e1900 */
[----:B------:R-:W-:Y:S02]  /*0470*/  @P1 IMAD.WIDE.U32 R22, R11, 0xc, R4 ;  /* 0x0000000c0b161825 */ /* 0x000fe400078e0004 */
[----:B------:R-:W2:Y:S02]  /*0480*/  @P1 LDC R7, c[0x3][0xc] ;  /* 0x00c00300ff071b82 */ /* 0x000ea40000000800 */
[----:B----4-:R-:W-:-:S05]  /*0490*/  @P0 IMAD R17, R10, R6, R17 ;  /* 0x000000060a110224 */ /* 0x010fca00078e0211 */
[----:B------:R4:W-:Y:S04]  /*04a0*/  @P0 STG.E desc[UR6][R2.64], R17 ;  /* 0x0000001102000986 */ /* 0x0009e8000c101906 */
[----:B------:R-:W0:Y:S01]  /*04b0*/  @P1 LDG.E R6, desc[UR6][R22.64+0x8] ;  /* 0x0000080616061981 */ /* 0x000e22000c1e1900 */
[----:B--2---:R-:W-:-:S05]  /*04c0*/  @P1 IADD3 R8, PT, PT, R8, R7, RZ ;  /* 0x0000000708081210 */ /* 0x004fca0007ffe0ff */
[----:B0-----:R-:W-:-:S05]  /*04d0*/  @P1 IMAD R15, R6, R8, R15 ;  /* 0x00000008060f1224 */ /* 0x001fca00078e020f */
[----:B------:R0:W-:Y:S04]  /*04e0*/  @P1 STG.E desc[UR6][R2.64+0x8], R15 ;  /* 0x0000080f02001986 */ /* 0x0001e8000c101906 */
[----:B------:R-:W3:Y:S02]  /*04f0*/  @P1 LDG.E R6, desc[UR6][R22.64+0x4] ;  /* 0x0000040616061981 */ /* 0x000ee4000c1e1900 */
[----:B---3--:R-:W-:-:S05]  /*0500*/  @P1 IMAD R13, R8, R6, R13 ;  /* 0x00000006080d1224 */ /* 0x008fca00078e020d */
[----:B------:R2:W-:Y:S04]  /*0510*/  @P1 STG.E desc[UR6][R2.64+0x4], R13 ;  /* 0x0000040d02001986 */ /* 0x0005e8000c101906 */
[----:B------:R-:W4:Y:S02]  /*0520*/  @P1 LDG.E R6, desc[UR6][R22.64] ;  /* 0x0000000616061981 */ /* 0x000f24000c1e1900 */
[----:B----4-:R-:W-:Y:S02]  /*0530*/  @P1 IMAD R17, R8, R6, R17 ;  /* 0x0000000608111224 */ /* 0x010fe400078e0211 */
[----:B------:R-:W-:-:S03]  /*0540*/  IMAD.WIDE R6, R9, 0xc, R4 ;  /* 0x0000000c09067825 */ /* 0x000fc600078e0204 */
[----:B------:R3:W-:Y:S04]  /*0550*/  @P1 STG.E desc[UR6][R2.64], R17 ;  /* 0x0000001102001986 */ /* 0x0007e8000c101906 */
[----:B------:R-:W0:Y:S01]  /*0560*/  LDG.E R8, desc[UR6][R6.64+0x8] ;  /* 0x0000080606087981 */ /* 0x000e22000c1e1900 */
[----:B-1----:R-:W-:-:S06]  /*0570*/  UIADD3 UR4, UPT, UPT, UR4, UR5, URZ ;  /* 0x0000000504047290 */ /* 0x002fcc000fffe0ff */
[----:B0-----:R-:W-:-:S05]  /*0580*/  IMAD R15, R8, UR4, R15 ;  /* 0x00000004080f7c24 */ /* 0x001fca000f8e020f */
[----:B------:R0:W-:Y:S04]  /*0590*/  STG.E desc[UR6][R2.64+0x8], R15 ;  /* 0x0000080f02007986 */ /* 0x0001e8000c101906 */
[----:B------:R-:W2:Y:S01]  /*05a0*/  LDG.E R8, desc[UR6][R6.64+0x4] ;  /* 0x0000040606087981 */ /* 0x000ea2000c1e1900 */
[----:B------:R-:W-:Y:S01]  /*05b0*/  ISETP.GE.AND P0, PT, R19, RZ, PT ;  /* 0x000000ff1300720c */ /* 0x000fe20003f06270 */
[----:B--2---:R-:W-:-:S12]  /*05c0*/  IMAD R13, R8, UR4, R13 ;  /* 0x00000004080d7c24 */ /* 0x004fd8000f8e020d */
[----:B------:R-:W1:Y:S01]  /*05d0*/  @P0 LDC R10, c[0x3][0x38] ;  /* 0x00c00e00ff0a0b82 */ /* 0x000e620000000800 */
[----:B------:R2:W-:Y:S04]  /*05e0*/  STG.E desc[UR6][R2.64+0x4], R13 ;  /* 0x0000040d02007986 */ /* 0x0005e8000c101906 */
[----:B------:R-:W3:Y:S01]  /*05f0*/  LDG.E R8, desc[UR6][R6.64] ;  /* 0x0000000606087981 */ /* 0x000ee2000c1e1900 */
[----:B------:R-:W-:Y:S02]  /*0600*/  @P0 IMAD.WIDE.U32 R20, R19, 0xc, R4 ;  /* 0x0000000c13140825 */ /* 0x000fe400078e0004 */
[----:B------:R-:W1:Y:S02]  /*0610*/  @P0 LDC R23, c[0x3][0x14] ;  /* 0x00c00500ff170b82 */ /* 0x000e640000000800 */
[----:B---3--:R-:W-:Y:S01]  /*0620*/  IMAD R17, R8, UR4, R17 ;  /* 0x0000000408117c24 */ /* 0x008fe2000f8e0211 */
[----:B-1----:R-:W-:Y:S01]  /*0630*/  @P0 IADD3 R10, PT, PT, R10, R23, RZ ;  /* 0x000000170a0a0210 */ /* 0x002fe20007ffe0ff */
[----:B------:R-:W1:Y:S03]  /*0640*/  LDCU UR4, c[0x0][0x394] ;  /* 0x00007280ff0477ac */ /* 0x000e660008000800 */
[----:B------:R3:W-:Y:S04]  /*0650*/  STG.E desc[UR6][R2.64], R17 ;  /* 0x0000001102007986 */ /* 0x0007e8000c101906 */
[----:B------:R-:W0:Y:S02]  /*0660*/  @P0 LDG.E R8, desc[UR6][R20.64+0x8] ;  /* 0x0000080614080981 */ /* 0x000e24000c1e1900 */
[----:B0-----:R-:W-:-:S05]  /*0670*/  @P0 IMAD R15, R8, R10, R15 ;  /* 0x0000000a080f0224 */ /* 0x001fca00078e020f */
[----:B------:R0:W-:Y:S04]  /*0680*/  @P0 STG.E desc[UR6][R2.64+0x8], R15 ;  /* 0x0000080f02000986 */ /* 0x0001e8000c101906 */
[----:B------:R-:W2:Y:S01]  /*0690*/  @P0 LDG.E R8, desc[UR6][R20.64+0x4] ;  /* 0x0000040614080981 */ /* 0x000ea2000c1e1900 */
[----:B------:R-:W-:Y:S01]  /*06a0*/  IADD3 R23, PT, PT, R11, 0x1, RZ ;  /* 0x000000010b177810 */ /* 0x000fe20007ffe0ff */
[----:B--2---:R-:W-:-:S05]  /*06b0*/  @P0 IMAD R13, R10, R8, R13 ;  /* 0x000000080a0d0224 */ /* 0x004fca00078e020d */
[----:B------:R2:W-:Y:S04]  /*06c0*/  @P0 STG.E desc[UR6][R2.64+0x4], R13 ;  /* 0x0000040d02000986 */ /* 0x0005e8000c101906 */
[----:B------:R-:W3:Y:S01]  /*06d0*/  @P0 LDG.E R12, desc[UR6][R20.64] ;  /* 0x00000006140c0981 */ /* 0x000ee2000c1e1900 */
[----:B-1----:R-:W-:-:S05]  /*06e0*/  IMAD R8, R0, UR4, RZ ;  /* 0x0000000400087c24 */ /* 0x002fca000f8e02ff */
[----:B------:R-:W-:-:S13]  /*06f0*/  ISETP.GT.U32.AND P1, PT, R23, R8, PT ;  /* 0x000000081700720c */ /* 0x000fda0003f24070 */
[----:B------:R-:W-:Y:S02]  /*0700*/  @!P1 IMAD.WIDE R4, R11, 0xc, R4 ;  /* 0x0000000c0b049825 */ /* 0x000fe400078e0204 */
[----:B------:R-:W1:Y:S02]  /*0710*/  @!P1 LDC R11, c[0x3][0x18] ;  /* 0x00c00600ff0b9b82 */ /* 0x000e640000000800 */
[----:B---3--:R-:W-:-:S06]  /*0720*/  @P0 IMAD R17, R10, R12, R17 ;  /* 0x0000000c0a110224 */ /* 0x008fcc00078e0211 */
[----:B------:R-:W1:Y:S01]  /*0730*/  @!P1 LDC R12, c[0x3][0x3c] ;  /* 0x00c00f00ff0c9b82 */ /* 0x000e620000000800 */
[----:B------:R3:W-:Y:S04]  /*0740*/  @P0 STG.E desc[UR6][R2.64], R17 ;  /* 0x0000001102000986 */ /* 0x0007e8000c101906 */
[----:B------:R-:W0:Y:S01]  /*0750*/  @!P1 LDG.E R10, desc[UR6][R4.64+0x14] ;  /* 0x00001406040a9981 */ /* 0x000e22000c1e1900 */
[----:B-1----:R-:W-:-:S05]  /*0760*/  @!P1 IADD3 R12, PT, PT, R12, R11, RZ ;  /* 0x0000000b0c0c9210 */ /* 0x002fca0007ffe0ff */
[----:B0-----:R-:W-:-:S05]  /*0770*/  @!P1 IMAD R15, R10, R12, R15 ;  /* 0x0000000c0a0f9224 */ /* 0x001fca00078e020f */
[----:B------:R0:W-:Y:S04]  /*0780*/  @!P1 STG.E desc[UR6][R2.64+0x8], R15 ;  /* 0x0000080f02009986 */ /* 0x0001e8000c101906 */
[----:B------:R-:W2:Y:S01]  /*0790*/  @!P1 LDG.E R10, desc[UR6][R4.64+0x10] ;  /* 0x00001006040a9981 */ /* 0x000ea2000c1e1900 */
[----:B------:R-:W-:Y:S01]  /*07a0*/  IADD3 R9, PT, PT, R9, 0x1, RZ ;  /* 0x0000000109097810 */ /* 0x000fe20007ffe0ff */
[----:B--2---:R-:W-:-:S05]  /*07b0*/  @!P1 IMAD R13, R12, R10, R13 ;  /* 0x0000000a0c0d9224 */ /* 0x004fca00078e020d */
[----:B------:R1:W-:Y:S04]  /*07c0*/  @!P1 STG.E desc[UR6][R2.64+0x4], R13 ;  /* 0x0000040d02009986 */ /* 0x0003e8000c101906 */
[----:B------:R-:W3:Y:S01]  /*07d0*/  @!P1 LDG.E R10, desc[UR6][R4.64+0xc] ;  /* 0x00000c06040a9981 */ /* 0x000ee2000c1e1900 */
[----:B------:R-:W-:-:S13]  /*07e0*/  ISETP.GT.U32.AND P0, PT, R9, R8, PT ;  /* 0x000000080900720c */ /* 0x000fda0003f04070 */
[----:B------:R-:W2:Y:S01]  /*07f0*/  @!P0 LDC R9, c[0x3][0x1c] ;  /* 0x00c00700ff098b82 */ /* 0x000ea20000000800 */
[----:B---3--:R-:W-:-:S07]  /*0800*/  @!P1 IMAD R17, R12, R10, R17 ;  /* 0x0000000a0c119224 */ /* 0x008fce00078e0211 */
[----:B------:R-:W2:Y:S01]  /*0810*/  @!P0 LDC R12, c[0x3][0x40] ;  /* 0x00c01000ff0c8b82 */ /* 0x000ea20000000800 */
[----:B------:R3:W-:Y:S04]  /*0820*/  @!P1 STG.E desc[UR6][R2.64], R17 ;  /* 0x0000001102009986 */ /* 0x0007e8000c101906 */
[----:B------:R-:W0:Y:S01]  /*0830*/  @!P0 LDG.E R10, desc[UR6][R6.64+0x14] ;  /* 0x00001406060a8981 */ /* 0x000e22000c1e1900 */
[----:B--2---:R-:W-:-:S05]  /*0840*/  @!P0 IADD3 R12, PT, PT, R12, R9, RZ ;  /* 0x000000090c0c8210 */ /* 0x004fca0007ffe0ff */
[----:B0-----:R-:W-:-:S05]  /*0850*/  @!P0 IMAD R15, R10, R12, R15 ;  /* 0x0000000c0a0f8224 */ /* 0x001fca00078e020f */
[----:B------:R0:W-:Y:S04]  /*0860*/  @!P0 STG.E desc[UR6][R2.64+0x8], R15 ;  /* 0x0000080f02008986 */ /* 0x0001e8000c101906 */
[----:B------:R-:W1:Y:S01]  /*0870*/  @!P0 LDG.E R4, desc[UR6][R6.64+0x10] ;  /* 0x0000100606048981 */ /* 0x000e62000c1e1900 */
[----:B------:R-:W-:Y:S01]  /*0880*/  IADD3 R19, PT, PT, R19, 0x1, RZ ;  /* 0x0000000113137810 */ /* 0x000fe20007ffe0ff */
[----:B-1----:R-:W-:-:S05]  /*0890*/  @!P0 IMAD R13, R12, R4, R13 ;  /* 0x000000040c0d8224 */ /* 0x002fca00078e020d */
[----:B------:R0:W-:Y:S04]  /*08a0*/  @!P0 STG.E desc[UR6][R2.64+0x4], R13 ;  /* 0x0000040d02008986 */ /* 0x0001e8000c101906 */
[----:B------:R-:W3:Y:S01]  /*08b0*/  @!P0 LDG.E R5, desc[UR6][R6.64+0xc] ;  /* 0x00000c0606058981 */ /* 0x000ee2000c1e1900 */
[----:B------:R-:W-:Y:S02]  /*08c0*/  ISETP.GT.U32.AND P1, PT, R19, R8, PT ;  /* 0x000000081300720c */ /* 0x000fe40003f24070 */
[----:B------:R-:W-:Y:S01]  /*08d0*/  IADD3 R4, P2, PT, R6, 0x8, RZ ;  /* 0x0000000806047810 */ /* 0x000fe20007f5e0ff */
[----:B---3--:R-:W-:-:S03]  /*08e0*/  @!P0 IMAD R17, R12, R5, R17 ;  /* 0x000000050c118224 */ /* 0x008fc600078e0211 */
[----:B------:R-:W-:Y:S02]  /*08f0*/  IADD3.X R5, PT, PT, RZ, R7, RZ, P2, !PT ;  /* 0x00000007ff057210 */ /* 0x000fe400017fe4ff */
[----:B------:R0:W-:Y:S05]  /*0900*/  @!P0 STG.E desc[UR6][R2.64], R17 ;  /* 0x0000001102008986 */ /* 0x0001ea000c101906 */
[----:B------:R-:W-:Y:S05]  /*0910*/  @P1 EXIT ;  /* 0x000000000000194d */ /* 0x000fea0003800000 */
[----:B------:R-:W-:Y:S01]  /*0920*/  IMAD.WIDE R4, R0, 0xc, R4 ;  /* 0x0000000c00047825 */ /* 0x000fe200078e0204 */
[----:B------:R-:W1:Y:S04]  /*0930*/  LDCU UR4, c[0x3][0x44] ;  /* 0x00c00880ff0477ac */ /* 0x000e680008000800 */
[----:B------:R-:W0:Y:S01]  /*0940*/  LDG.E R0, desc[UR6][R4.64+0xc] ;  /* 0x00000c0604007981 */ /* 0x000e22000c1e1900 */
[----:B------:R-:W1:Y:S02]  /*0950*/  LDCU UR5, c[0x3][0x20] ;  /* 0x00c00400ff0577ac */ /* 0x000e640008000800 */
[----:B-1----:R-:W-:-:S06]  /*0960*/  UIADD3 UR4, UPT, UPT, UR4, UR5, URZ ;  /* 0x0000000504047290 */ /* 0x002fcc000fffe0ff */
[----:B0-----:R-:W-:-:S05]  /*0970*/  IMAD R15, R0, UR4, R15 ;  /* 0x00000004000f7c24 */ /* 0x001fca000f8e020f */
[----:B------:R-:W-:Y:S04]  /*0980*/  STG.E desc[UR6][R2.64+0x8], R15 ;  /* 0x0000080f02007986 */ /* 0x000fe8000c101906 */
[----:B------:R-:W2:Y:S02]  /*0990*/  LDG.E R0, desc[UR6][R4.64+0x8] ;  /* 0x0000080604007981 */ /* 0x000ea4000c1e1900 */
[----:B--2---:R-:W-:-:S05]  /*09a0*/  IMAD R13, R0, UR4, R13 ;  /* 0x00000004000d7c24 */ /* 0x004fca000f8e020d */
[----:B------:R-:W-:Y:S04]  /*09b0*/  STG.E desc[UR6][R2.64+0x4], R13 ;  /* 0x0000040d02007986 */ /* 0x000fe8000c101906 */
[----:B------:R-:W2:Y:S02]  /*09c0*/  LDG.E R0, desc[UR6][R4.64+0x4] ;  /* 0x0000040604007981 */ /* 0x000ea4000c1e1900 */
[----:B--2---:R-:W-:-:S05]  /*09d0*/  IMAD R17, R0, UR4, R17 ;  /* 0x0000000400117c24 */ /* 0x004fca000f8e0211 */
[----:B------:R-:W-:Y:S01]  /*09e0*/  STG.E desc[UR6][R2.64], R17 ;  /* 0x0000001102007986 */ /* 0x000fe2000c101906 */
[----:B------:R-:W-:Y:S05]  /*09f0*/  EXIT ;  /* 0x000000000000794d */ /* 0x000fea0003800000 */
.L_x_2:
        /* <DEDUP_REMOVED lines=16> */
.L_x_5:


//--------------------- .nv.shared.reserved.0     --------------------------
	.section	.nv.shared.reserved.0,"aw",@nobits
	.weak		__nv_reservedSMEM_offset_0_alias
	.size		__nv_reservedSMEM_offset_0_alias, 0, 64
	.other		__nv_reservedSMEM_offset_0_alias,@"STO_CUDA_RESERVED_SHARED STV_DEFAULT"
__nv_reservedSMEM_offset_0_alias:
	.zero		0
	.zero		64


//--------------------- .nv.constant0._Z23normalizacion2DParaleloP12SIGNED_PIXELS0_fffjj --------------------------
	.section	.nv.constant0._Z23normalizacion2DParaleloP12SIGNED_PIXELS0_fffjj,"a",@progbits
	.sectionflags	@""
	.align	4
.nv.constant0._Z23normalizacion2DParaleloP12SIGNED_PIXELS0_fffjj:
	.zero		932


//--------------------- .nv.constant0._Z21calculoMinMaxParaleloP12SIGNED_PIXELS0_S0_jj --------------------------
	.section	.nv.constant0._Z21calculoMinMaxParaleloP12SIGNED_PIXELS0_S0_jj,"a",@progbits
	.sectionflags	@""
	.align	4
.nv.constant0._Z21calculoMinMaxParaleloP12SIGNED_PIXELS0_S0_jj:
	.zero		928


//--------------------- .nv.constant0._Z16Filtro2DParaleloP12SIGNED_PIXELS0_jj --------------------------
	.section	.nv.constant0._Z16Filtro2DParaleloP12SIGNED_PIXELS0_jj,"a",@progbits
	.sectionflags	@""
	.align	4
.nv.constant0._Z16Filtro2DParaleloP12SIGNED_PIXELS0_jj:
	.zero		920


//--------------------- SYMBOLS --------------------------

	.type		.nv.reservedSmem.offset0,@object
	.size		.nv.reservedSmem.offset0,0x4
